//
// Generated by NVIDIA NVVM Compiler
//
// Compiler Build ID: CL-36424714
// Cuda compilation tools, release 13.0, V13.0.88
// Based on NVVM 20.0.0
//

.version 9.0
.target sm_100
.address_size 64

	// .globl	_Z6kernelPfi
.global .align 4 .b8 __cudart_i2opi_f[24] = {65, 144, 67, 60, 153, 149, 98, 219, 192, 221, 52, 245, 209, 87, 39, 252, 41, 21, 68, 78, 110, 131, 249, 162};

.visible .entry _Z6kernelPfi(
	.param .u64 .ptr .align 1 _Z6kernelPfi_param_0,
	.param .u32 _Z6kernelPfi_param_1
)
{
	.local .align 4 .b8 	__local_depot0[28];
	.reg .b64 	%SP;
	.reg .b64 	%SPL;
	.reg .pred 	%p<15>;
	.reg .b32 	%r<77>;
	.reg .b32 	%f<53>;
	.reg .b64 	%rd<43>;
	.reg .b64 	%fd<5>;

	mov.u64 	%SPL, __local_depot0;
	ld.param.u64 	%rd16, [_Z6kernelPfi_param_0];
	ld.param.u32 	%r29, [_Z6kernelPfi_param_1];
	add.u64 	%rd1, %SPL, 0;
	mov.u32 	%r30, %tid.x;
	mov.u32 	%r31, %ctaid.x;
	mov.u32 	%r32, %ntid.x;
	mad.lo.s32 	%r33, %r31, %r32, %r30;
	add.s32 	%r1, %r33, %r29;
	cvt.rn.f32.u32 	%f1, %r1;
	mul.f32 	%f11, %f1, 0f3F22F983;
	cvt.rni.s32.f32 	%r76, %f11;
	cvt.rn.f32.s32 	%f12, %r76;
	fma.rn.f32 	%f13, %f12, 0fBFC90FDA, %f1;
	fma.rn.f32 	%f14, %f12, 0fB3A22168, %f13;
	fma.rn.f32 	%f52, %f12, 0fA7C234C5, %f14;
	abs.f32 	%f3, %f1;
	setp.ltu.f32 	%p1, %f3, 0f47CE4780;
	mov.u32 	%r72, %r76;
	mov.f32 	%f51, %f52;
	@%p1 bra 	$L__BB0_8;
	setp.neu.f32 	%p2, %f3, 0f7F800000;
	@%p2 bra 	$L__BB0_3;
	mov.f32 	%f17, 0f00000000;
	mul.rn.f32 	%f51, %f1, %f17;
	mov.b32 	%r72, 0;
	bra.uni 	$L__BB0_8;
$L__BB0_3:
	mov.b32 	%r3, %f1;
	shl.b32 	%r35, %r3, 8;
	or.b32  	%r4, %r35, -2147483648;
	mov.b64 	%rd39, 0;
	mov.b32 	%r69, 0;
	mov.u64 	%rd37, __cudart_i2opi_f;
	mov.u64 	%rd38, %rd1;
$L__BB0_4:
	.pragma "nounroll";
	ld.global.nc.u32 	%r36, [%rd37];
	mad.wide.u32 	%rd20, %r36, %r4, %rd39;
	shr.u64 	%rd39, %rd20, 32;
	st.local.u32 	[%rd38], %rd20;
	add.s32 	%r69, %r69, 1;
	add.s64 	%rd38, %rd38, 4;
	add.s64 	%rd37, %rd37, 4;
	setp.ne.s32 	%p3, %r69, 6;
	@%p3 bra 	$L__BB0_4;
	shr.u32 	%r37, %r3, 23;
	st.local.u32 	[%rd1+24], %rd39;
	and.b32  	%r7, %r37, 31;
	add.s32 	%r38, %r37, -128;
	shr.u32 	%r39, %r38, 5;
	mul.wide.u32 	%rd21, %r39, 4;
	sub.s64 	%rd8, %rd1, %rd21;
	ld.local.u32 	%r70, [%rd8+24];
	ld.local.u32 	%r71, [%rd8+20];
	setp.eq.s32 	%p4, %r7, 0;
	@%p4 bra 	$L__BB0_7;
	shf.l.wrap.b32 	%r70, %r71, %r70, %r7;
	ld.local.u32 	%r40, [%rd8+16];
	shf.l.wrap.b32 	%r71, %r40, %r71, %r7;
$L__BB0_7:
	shr.u32 	%r41, %r70, 30;
	shf.l.wrap.b32 	%r42, %r71, %r70, 2;
	shl.b32 	%r43, %r71, 2;
	shr.u32 	%r44, %r42, 31;
	add.s32 	%r72, %r44, %r41;
	shr.s32 	%r45, %r42, 31;
	xor.b32  	%r46, %r45, %r42;
	xor.b32  	%r47, %r45, %r43;
	cvt.u64.u32 	%rd22, %r46;
	shl.b64 	%rd23, %rd22, 32;
	cvt.u64.u32 	%rd24, %r47;
	or.b64  	%rd25, %rd23, %rd24;
	cvt.rn.f64.s64 	%fd1, %rd25;
	mul.f64 	%fd2, %fd1, 0d3BF921FB54442D19;
	cvt.rn.f32.f64 	%f15, %fd2;
	neg.f32 	%f16, %f15;
	setp.lt.s32 	%p5, %r42, 0;
	selp.f32 	%f51, %f16, %f15, %p5;
$L__BB0_8:
	setp.ltu.f32 	%p6, %f3, 0f47CE4780;
	mul.rn.f32 	%f18, %f51, %f51;
	and.b32  	%r49, %r72, 1;
	setp.eq.b32 	%p7, %r49, 1;
	selp.f32 	%f19, 0f3F800000, %f51, %p7;
	fma.rn.f32 	%f20, %f18, %f19, 0f00000000;
	fma.rn.f32 	%f21, %f18, 0f37CBAC00, 0fBAB607ED;
	selp.f32 	%f22, %f21, 0fB94D4153, %p7;
	selp.f32 	%f23, 0f3D2AAABB, 0f3C0885E4, %p7;
	fma.rn.f32 	%f24, %f22, %f18, %f23;
	selp.f32 	%f25, 0fBEFFFFFF, 0fBE2AAAA8, %p7;
	fma.rn.f32 	%f26, %f24, %f18, %f25;
	fma.rn.f32 	%f27, %f26, %f20, %f19;
	and.b32  	%r50, %r72, 2;
	setp.eq.s32 	%p8, %r50, 0;
	mov.f32 	%f28, 0f00000000;
	sub.f32 	%f29, %f28, %f27;
	selp.f32 	%f7, %f27, %f29, %p8;
	@%p6 bra 	$L__BB0_16;
	setp.neu.f32 	%p9, %f3, 0f7F800000;
	@%p9 bra 	$L__BB0_11;
	mov.f32 	%f32, 0f00000000;
	mul.rn.f32 	%f52, %f1, %f32;
	mov.b32 	%r76, 0;
	bra.uni 	$L__BB0_16;
$L__BB0_11:
	mov.b32 	%r16, %f1;
	shl.b32 	%r52, %r16, 8;
	or.b32  	%r17, %r52, -2147483648;
	mov.b64 	%rd42, 0;
	mov.b32 	%r73, 0;
	mov.u64 	%rd40, __cudart_i2opi_f;
	mov.u64 	%rd41, %rd1;
$L__BB0_12:
	.pragma "nounroll";
	ld.global.nc.u32 	%r53, [%rd40];
	mad.wide.u32 	%rd28, %r53, %r17, %rd42;
	shr.u64 	%rd42, %rd28, 32;
	st.local.u32 	[%rd41], %rd28;
	add.s32 	%r73, %r73, 1;
	add.s64 	%rd41, %rd41, 4;
	add.s64 	%rd40, %rd40, 4;
	setp.ne.s32 	%p10, %r73, 6;
	@%p10 bra 	$L__BB0_12;
	shr.u32 	%r54, %r16, 23;
	st.local.u32 	[%rd1+24], %rd42;
	and.b32  	%r20, %r54, 31;
	add.s32 	%r55, %r54, -128;
	shr.u32 	%r56, %r55, 5;
	mul.wide.u32 	%rd29, %r56, 4;
	sub.s64 	%rd15, %rd1, %rd29;
	ld.local.u32 	%r74, [%rd15+24];
	ld.local.u32 	%r75, [%rd15+20];
	setp.eq.s32 	%p11, %r20, 0;
	@%p11 bra 	$L__BB0_15;
	shf.l.wrap.b32 	%r74, %r75, %r74, %r20;
	ld.local.u32 	%r57, [%rd15+16];
	shf.l.wrap.b32 	%r75, %r57, %r75, %r20;
$L__BB0_15:
	shr.u32 	%r58, %r74, 30;
	shf.l.wrap.b32 	%r59, %r75, %r74, 2;
	shl.b32 	%r60, %r75, 2;
	shr.u32 	%r61, %r59, 31;
	add.s32 	%r76, %r61, %r58;
	shr.s32 	%r62, %r59, 31;
	xor.b32  	%r63, %r62, %r59;
	xor.b32  	%r64, %r62, %r60;
	cvt.u64.u32 	%rd30, %r63;
	shl.b64 	%rd31, %rd30, 32;
	cvt.u64.u32 	%rd32, %r64;
	or.b64  	%rd33, %rd31, %rd32;
	cvt.rn.f64.s64 	%fd3, %rd33;
	mul.f64 	%fd4, %fd3, 0d3BF921FB54442D19;
	cvt.rn.f32.f64 	%f30, %fd4;
	neg.f32 	%f31, %f30;
	setp.lt.s32 	%p12, %r59, 0;
	selp.f32 	%f52, %f31, %f30, %p12;
$L__BB0_16:
	cvta.to.global.u64 	%rd34, %rd16;
	add.s32 	%r66, %r76, 1;
	mul.rn.f32 	%f33, %f52, %f52;
	and.b32  	%r67, %r76, 1;
	setp.eq.b32 	%p13, %r67, 1;
	selp.f32 	%f34, %f52, 0f3F800000, %p13;
	fma.rn.f32 	%f35, %f33, %f34, 0f00000000;
	fma.rn.f32 	%f36, %f33, 0f37CBAC00, 0fBAB607ED;
	selp.f32 	%f37, 0fB94D4153, %f36, %p13;
	selp.f32 	%f38, 0f3C0885E4, 0f3D2AAABB, %p13;
	fma.rn.f32 	%f39, %f37, %f33, %f38;
	selp.f32 	%f40, 0fBE2AAAA8, 0fBEFFFFFF, %p13;
	fma.rn.f32 	%f41, %f39, %f33, %f40;
	fma.rn.f32 	%f42, %f41, %f35, %f34;
	and.b32  	%r68, %r66, 2;
	setp.eq.s32 	%p14, %r68, 0;
	mov.f32 	%f43, 0f00000000;
	sub.f32 	%f44, %f43, %f42;
	selp.f32 	%f45, %f42, %f44, %p14;
	mul.f32 	%f46, %f45, %f45;
	fma.rn.f32 	%f47, %f7, %f7, %f46;
	sqrt.rn.f32 	%f48, %f47;
	mul.wide.u32 	%rd35, %r1, 4;
	add.s64 	%rd36, %rd34, %rd35;
	ld.global.f32 	%f49, [%rd36];
	add.f32 	%f50, %f48, %f49;
	st.global.f32 	[%rd36], %f50;
	ret;

}


// ===== COMPILED SASS (sm_100) =====

	.target	sm_100

	.elftype	@"ET_EXEC"


//--------------------- .note.nv.tkinfo           --------------------------
	.section	.note.nv.tkinfo,"",@"SHT_NOTE"
	.sectionflags	@"SHF_NOTE_NV_TKINFO"
	.tkinfo
        /*0018*/ 	.word	0x00000002
        /*0030*/ 	.string	""
        /*0030*/ 	.string	"ptxas"
        /*0030*/ 	.string	"Cuda compilation tools, release 13.0, V13.0.88"
        /*0030*/ 	.string	"Build cuda_13.0.r13.0/compiler.36424714_0"
        /*0030*/ 	.string	"-arch sm_100 -m 64 "



//--------------------- .note.nv.cuinfo           --------------------------
	.section	.note.nv.cuinfo,"",@"SHT_NOTE"
	.sectionflags	@"SHF_NOTE_NV_CUINFO"
        /*0018*/ 	.short	0x0002
        /*001a*/ 	.short	0x0064
        /*001c*/ 	.short	0x0082
	.zero		2


//--------------------- .nv.info                  --------------------------
	.section	.nv.info,"",@"SHT_CUDA_INFO"
	.align	4


	//----- nvinfo : EIATTR_REGCOUNT
	.align		4
        /*0000*/ 	.byte	0x04, 0x2f
        /*0002*/ 	.short	(.L_2 - .L_1)
	.align		4
.L_1:
        /*0004*/ 	.word	index@(_Z6kernelPfi)
        /*0008*/ 	.word	0x00000015


	//----- nvinfo : EIATTR_FRAME_SIZE
	.align		4
.L_2:
        /*000c*/ 	.byte	0x04, 0x11
        /*000e*/ 	.short	(.L_4 - .L_3)
	.align		4
.L_3:
        /*0010*/ 	.word	index@($__internal_0_$__cuda_sm20_sqrt_rn_f32_slowpath)
        /*0014*/ 	.word	0x00000000


	//----- nvinfo : EIATTR_FRAME_SIZE
	.align		4
.L_4:
        /*0018*/ 	.byte	0x04, 0x11
        /*001a*/ 	.short	(.L_6 - .L_5)
	.align		4
.L_5:
        /*001c*/ 	.word	index@(_Z6kernelPfi)
        /*0020*/ 	.word	0x00000000


	//----- nvinfo : EIATTR_MIN_STACK_SIZE
	.align		4
.L_6:
        /*0024*/ 	.byte	0x04, 0x12
        /*0026*/ 	.short	(.L_8 - .L_7)
	.align		4
.L_7:
        /*0028*/ 	.word	index@(_Z6kernelPfi)
        /*002c*/ 	.word	0x00000000
.L_8:


//--------------------- .nv.compat                --------------------------
	.section	.nv.compat,"",@"SHT_CUDA_COMPAT_INFO"
	.align	4
        /*0000*/ 	.byte	0x02, 0x09, 0x00, 0x00, 0x02, 0x02, 0x01, 0x00, 0x02, 0x05, 0x05, 0x00, 0x03, 0x07, 0x01, 0x01
        /*0010*/ 	.byte	0x02, 0x03, 0x00, 0x00, 0x02, 0x06, 0x01, 0x00, 0x04, 0x0b, 0x08, 0x00, 0x01, 0x00, 0x00, 0x00
        /*0020*/ 	.byte	0x00, 0x00, 0x00, 0x00


//--------------------- .nv.info._Z6kernelPfi     --------------------------
	.section	.nv.info._Z6kernelPfi,"",@"SHT_CUDA_INFO"
	.sectionflags	@""
	.align	4


	//----- nvinfo : EIATTR_CUDA_API_VERSION
	.align		4
        /*0000*/ 	.byte	0x04, 0x37
        /*0002*/ 	.short	(.L_10 - .L_9)
.L_9:
        /*0004*/ 	.word	0x00000082


	//----- nvinfo : EIATTR_KPARAM_INFO
	.align		4
.L_10:
        /*0008*/ 	.byte	0x04, 0x17
        /*000a*/ 	.short	(.L_12 - .L_11)
.L_11:
        /*000c*/ 	.word	0x00000000
        /*0010*/ 	.short	0x0001
        /*0012*/ 	.short	0x0008
        /*0014*/ 	.byte	0x00, 0xf0, 0x11, 0x00


	//----- nvinfo : EIATTR_KPARAM_INFO
	.align		4
.L_12:
        /*0018*/ 	.byte	0x04, 0x17
        /*001a*/ 	.short	(.L_14 - .L_13)
.L_13:
        /*001c*/ 	.word	0x00000000
        /*0020*/ 	.short	0x0000
        /*0022*/ 	.short	0x0000
        /*0024*/ 	.byte	0x00, 0xf5, 0x21, 0x00


	//----- nvinfo : EIATTR_SPARSE_MMA_MASK
	.align		4
.L_14:
        /*0028*/ 	.byte	0x03, 0x50
        /*002a*/ 	.short	0x0000


	//----- nvinfo : EIATTR_MAXREG_COUNT
	.align		4
        /*002c*/ 	.byte	0x03, 0x1b
        /*002e*/ 	.short	0x00ff


	//----- nvinfo : EIATTR_MERCURY_ISA_VERSION
	.align		4
        /*0030*/ 	.byte	0x03, 0x5f
        /*0032*/ 	.short	0x0101


	//----- nvinfo : EIATTR_VRC_CTA_INIT_COUNT
	.align		4
        /*0034*/ 	.byte	0x02, 0x4a
	.zero		1
	.zero		1


	//----- nvinfo : EIATTR_EXIT_INSTR_OFFSETS
	.align		4
        /*0038*/ 	.byte	0x04, 0x1c
        /*003a*/ 	.short	(.L_16 - .L_15)


	//   ....[0]....
.L_15:
        /*003c*/ 	.word	0x00001030


	//----- nvinfo : EIATTR_CRS_STACK_SIZE
	.align		4
.L_16:
        /*0040*/ 	.byte	0x04, 0x1e
        /*0042*/ 	.short	(.L_18 - .L_17)
.L_17:
        /*0044*/ 	.word	0x00000000


	//----- nvinfo : EIATTR_CBANK_PARAM_SIZE
	.align		4
.L_18:
        /*0048*/ 	.byte	0x03, 0x19
        /*004a*/ 	.short	0x000c


	//----- nvinfo : EIATTR_PARAM_CBANK
	.align		4
        /*004c*/ 	.byte	0x04, 0x0a
        /*004e*/ 	.short	(.L_20 - .L_19)
	.align		4
.L_19:
        /*0050*/ 	.word	index@(.nv.constant0._Z6kernelPfi)
        /*0054*/ 	.short	0x0380
        /*0056*/ 	.short	0x000c


	//----- nvinfo : EIATTR_SW_WAR
	.align		4
.L_20:
        /*0058*/ 	.byte	0x04, 0x36
        /*005a*/ 	.short	(.L_22 - .L_21)
.L_21:
        /*005c*/ 	.word	0x00000008
.L_22:


//--------------------- .nv.callgraph             --------------------------
	.section	.nv.callgraph,"",@"SHT_CUDA_CALLGRAPH"
	.align	4
	.sectionentsize	8
	.align		4
        /*0000*/ 	.word	0x00000000
	.align		4
        /*0004*/ 	.word	0xffffffff
	.align		4
        /*0008*/ 	.word	0x00000000
	.align		4
        /*000c*/ 	.word	0xfffffffe
	.align		4
        /*0010*/ 	.word	0x00000000
	.align		4
        /*0014*/ 	.word	0xfffffffd
	.align		4
        /*0018*/ 	.word	0x00000000
	.align		4
        /*001c*/ 	.word	0xfffffffc


//--------------------- .nv.constant4             --------------------------
	.section	.nv.constant4,"a",@progbits
	.align	8
	.align		8
.nv.constant4:
        /*0000*/ 	.dword	__cudart_i2opi_f


//--------------------- .text._Z6kernelPfi        --------------------------
	.section	.text._Z6kernelPfi,"ax",@progbits
	.align	128
        .global         _Z6kernelPfi
        .type           _Z6kernelPfi,@function
        .size           _Z6kernelPfi,(.L_x_15 - _Z6kernelPfi)
        .other          _Z6kernelPfi,@"STO_CUDA_ENTRY STV_DEFAULT"
_Z6kernelPfi:
.text._Z6kernelPfi:
[----:B------:R-:W-:Y:S01]  /*0000*/  LDC R1, c[0x0][0x37c] ;  /* 0x0000df00ff017b82 */ /* 0x000fe20000000800 */
[----:B------:R-:W0:Y:S07]  /*0010*/  S2R R2, SR_TID.X ;  /* 0x0000000000027919 */ /* 0x000e2e0000002100 */
[----:B------:R-:W0:Y:S01]  /*0020*/  S2UR UR4, SR_CTAID.X ;  /* 0x00000000000479c3 */ /* 0x000e220000002500 */
[----:B------:R-:W1:Y:S01]  /*0030*/  LDCU UR5, c[0x0][0x388] ;  /* 0x00007100ff0577ac */ /* 0x000e620008000800 */
[----:B------:R-:W-:Y:S01]  /*0040*/  BSSY.RECONVERGENT B0, `(.L_x_0) ;  /* 0x000006b000007945 */ /* 0x000fe20003800200 */
[----:B------:R-:W2:Y:S05]  /*0050*/  LDCU.64 UR6, c[0x0][0x358] ;  /* 0x00006b00ff0677ac */ /* 0x000eaa0008000a00 */
[----:B------:R-:W0:Y:S02]  /*0060*/  LDC R3, c[0x0][0x360] ;  /* 0x0000d800ff037b82 */ /* 0x000e240000000800 */
[----:B0-----:R-:W-:-:S04]  /*0070*/  IMAD R2, R3, UR4, R2 ;  /* 0x0000000403027c24 */ /* 0x001fc8000f8e0202 */
[----:B-1----:R-:W-:-:S05]  /*0080*/  VIADD R2, R2, UR5 ;  /* 0x0000000502027c36 */ /* 0x002fca0008000000 */
[----:B------:R-:W-:-:S04]  /*0090*/  I2FP.F32.U32 R3, R2 ;  /* 0x0000000200037245 */ /* 0x000fc80000201000 */
[C---:B------:R-:W-:Y:S01]  /*00a0*/  FSETP.GE.AND P0, PT, |R3|.reuse, 105615, PT ;  /* 0x47ce47800300780b */ /* 0x040fe20003f06200 */
[----:B------:R-:W-:-:S06]  /*00b0*/  FMUL R0, R3, 0.63661974668502807617 ;  /* 0x3f22f98303007820 */ /* 0x000fcc0000400000 */
[----:B------:R-:W0:Y:S02]  /*00c0*/  F2I.NTZ R0, R0 ;  /* 0x0000000000007305 */ /* 0x000e240000203100 */
[----:B0-----:R-:W-:Y:S01]  /*00d0*/  I2FP.F32.S32 R4, R0 ;  /* 0x0000000000047245 */ /* 0x001fe20000201400 */
[----:B------:R-:W-:-:S04]  /*00e0*/  IMAD.MOV.U32 R6, RZ, RZ, R0 ;  /* 0x000000ffff067224 */ /* 0x000fc800078e0000 */
[----:B------:R-:W-:-:S04]  /*00f0*/  FFMA R5, R4, -1.5707962512969970703, R3 ;  /* 0xbfc90fda04057823 */ /* 0x000fc80000000003 */
[----:B------:R-:W-:-:S04]  /*0100*/  FFMA R5, R4, -7.5497894158615963534e-08, R5 ;  /* 0xb3a2216804057823 */ /* 0x000fc80000000005 */
[----:B------:R-:W-:Y:S01]  /*0110*/  FFMA R5, R4, -5.3903029534742383927e-15, R5 ;  /* 0xa7c234c504057823 */ /* 0x000fe20000000005 */
[----:B------:R-:W-:-:S03]  /*0120*/  P2R R4, PR, RZ, 0x1 ;  /* 0x00000001ff047803 */ /* 0x000fc60000000000 */
[----:B------:R-:W-:Y:S01]  /*0130*/  IMAD.MOV.U32 R12, RZ, RZ, R5 ;  /* 0x000000ffff0c7224 */ /* 0x000fe200078e0005 */
[----:B--2---:R-:W-:Y:S06]  /*0140*/  @!P0 BRA `(.L_x_1) ;  /* 0x0000000400688947 */ /* 0x004fec0003800000 */
[----:B------:R-:W-:-:S13]  /*0150*/  FSETP.NEU.AND P0, PT, |R3|, +INF , PT ;  /* 0x7f8000000300780b */ /* 0x000fda0003f0d200 */
[----:B------:R-:W-:Y:S01]  /*0160*/  @!P0 FMUL R12, RZ, R3 ;  /* 0x00000003ff0c8220 */ /* 0x000fe20000400000 */
[----:B------:R-:W-:Y:S01]  /*0170*/  @!P0 IMAD.MOV.U32 R0, RZ, RZ, RZ ;  /* 0x000000ffff008224 */ /* 0x000fe200078e00ff */
[----:B------:R-:W-:Y:S06]  /*0180*/  @!P0 BRA `(.L_x_1) ;  /* 0x0000000400588947 */ /* 0x000fec0003800000 */
[----:B------:R-:W-:Y:S01]  /*0190*/  SHF.L.U32 R4, R3, 0x8, RZ ;  /* 0x0000000803047819 */ /* 0x000fe200000006ff */
[----:B------:R-:W-:Y:S01]  /*01a0*/  IMAD.MOV.U32 R0, RZ, RZ, RZ ;  /* 0x000000ffff007224 */ /* 0x000fe200078e00ff */
[----:B------:R-:W0:Y:S01]  /*01b0*/  LDCU.64 UR8, c[0x4][URZ] ;  /* 0x01000000ff0877ac */ /* 0x000e220008000a00 */
[----:B------:R-:W-:Y:S01]  /*01c0*/  IMAD.MOV.U32 R12, RZ, RZ, RZ ;  /* 0x000000ffff0c7224 */ /* 0x000fe200078e00ff */
[----:B------:R-:W-:Y:S01]  /*01d0*/  LOP3.LUT R7, R4, 0x80000000, RZ, 0xfc, !PT ;  /* 0x8000000004077812 */ /* 0x000fe200078efcff */
[----:B------:R-:W-:Y:S01]  /*01e0*/  UMOV UR5, URZ ;  /* 0x000000ff00057c82 */ /* 0x000fe20008000000 */
[----:B------:R-:W-:-:S05]  /*01f0*/  UMOV UR4, URZ ;  /* 0x000000ff00047c82 */ /* 0x000fca0008000000 */
.L_x_2:
[----:B0-----:R-:W-:Y:S02]  /*0200*/  IMAD.U32 R10, RZ, RZ, UR8 ;  /* 0x00000008ff0a7e24 */ /* 0x001fe4000f8e00ff */
[----:B------:R-:W-:-:S05]  /*0210*/  IMAD.U32 R11, RZ, RZ, UR9 ;  /* 0x00000009ff0b7e24 */ /* 0x000fca000f8e00ff */
[----:B------:R-:W2:Y:S01]  /*0220*/  LDG.E.CONSTANT R8, desc[UR6][R10.64] ;  /* 0x000000060a087981 */ /* 0x000ea2000c1e9900 */
[----:B------:R-:W-:Y:S01]  /*0230*/  UIADD3 UR4, UPT, UPT, UR4, 0x1, URZ ;  /* 0x0000000104047890 */ /* 0x000fe2000fffe0ff */
[C---:B------:R-:W-:Y:S01]  /*0240*/  ISETP.EQ.AND P0, PT, R12.reuse, RZ, PT ;  /* 0x000000ff0c00720c */ /* 0x040fe20003f02270 */
[----:B------:R-:W-:Y:S01]  /*0250*/  UIADD3 UR8, UP1, UPT, UR8, 0x4, URZ ;  /* 0x0000000408087890 */ /* 0x000fe2000ff3e0ff */
[C---:B------:R-:W-:Y:S01]  /*0260*/  ISETP.EQ.AND P1, PT, R12.reuse, 0x4, PT ;  /* 0x000000040c00780c */ /* 0x040fe20003f22270 */
[----:B------:R-:W-:Y:S01]  /*0270*/  UISETP.NE.AND UP0, UPT, UR4, 0x6, UPT ;  /* 0x000000060400788c */ /* 0x000fe2000bf05270 */
[C---:B------:R-:W-:Y:S01]  /*0280*/  ISETP.EQ.AND P3, PT, R12.reuse, 0xc, PT ;  /* 0x0000000c0c00780c */ /* 0x040fe20003f62270 */
[----:B------:R-:W-:Y:S01]  /*0290*/  UIADD3.X UR9, UPT, UPT, URZ, UR9, URZ, UP1, !UPT ;  /* 0x00000009ff097290 */ /* 0x000fe20008ffe4ff */
[C---:B------:R-:W-:Y:S02]  /*02a0*/  ISETP.EQ.AND P4, PT, R12.reuse, 0x10, PT ;  /* 0x000000100c00780c */ /* 0x040fe40003f82270 */
[----:B------:R-:W-:Y:S01]  /*02b0*/  ISETP.EQ.AND P5, PT, R12, 0x14, PT ;  /* 0x000000140c00780c */ /* 0x000fe20003fa2270 */
[----:B--2---:R-:W-:-:S03]  /*02c0*/  IMAD.WIDE.U32 R8, R8, R7, RZ ;  /* 0x0000000708087225 */ /* 0x004fc600078e00ff */
[----:B------:R-:W-:-:S04]  /*02d0*/  IADD3 R8, P2, PT, R8, R0, RZ ;  /* 0x0000000008087210 */ /* 0x000fc80007f5e0ff */
[----:B------:R-:W-:Y:S01]  /*02e0*/  IADD3.X R0, PT, PT, R9, UR5, RZ, P2, !PT ;  /* 0x0000000509007c10 */ /* 0x000fe200097fe4ff */
[--C-:B------:R-:W-:Y:S01]  /*02f0*/  @P1 IMAD.MOV.U32 R14, RZ, RZ, R8.reuse ;  /* 0x000000ffff0e1224 */ /* 0x100fe200078e0008 */
[C---:B------:R-:W-:Y:S01]  /*0300*/  ISETP.EQ.AND P2, PT, R12.reuse, 0x8, PT ;  /* 0x000000080c00780c */ /* 0x040fe20003f42270 */
[--C-:B------:R-:W-:Y:S01]  /*0310*/  @P3 IMAD.MOV.U32 R16, RZ, RZ, R8.reuse ;  /* 0x000000ffff103224 */ /* 0x100fe200078e0008 */
[-C--:B------:R-:W-:Y:S01]  /*0320*/  @P0 MOV R4, R8.reuse ;  /* 0x0000000800040202 */ /* 0x080fe20000000f00 */
[----:B------:R-:W-:Y:S01]  /*0330*/  @P4 IMAD.MOV.U32 R17, RZ, RZ, R8 ;  /* 0x000000ffff114224 */ /* 0x000fe200078e0008 */
[----:B------:R-:W-:Y:S01]  /*0340*/  @P5 MOV R18, R8 ;  /* 0x0000000800125202 */ /* 0x000fe20000000f00 */
[----:B------:R-:W-:-:S08]  /*0350*/  VIADD R12, R12, 0x4 ;  /* 0x000000040c0c7836 */ /* 0x000fd00000000000 */
[----:B------:R-:W-:Y:S01]  /*0360*/  @P2 IMAD.MOV.U32 R15, RZ, RZ, R8 ;  /* 0x000000ffff0f2224 */ /* 0x000fe200078e0008 */
[----:B------:R-:W-:Y:S06]  /*0370*/  BRA.U UP0, `(.L_x_2) ;  /* 0xfffffffd00a07547 */ /* 0x000fec000b83ffff */
[----:B------:R-:W-:Y:S01]  /*0380*/  SHF.R.U32.HI R7, RZ, 0x17, R3 ;  /* 0x00000017ff077819 */ /* 0x000fe20000011603 */
[----:B------:R-:W-:Y:S04]  /*0390*/  BSSY.RECONVERGENT B1, `(.L_x_3) ;  /* 0x0000027000017945 */ /* 0x000fe80003800200 */
[C---:B------:R-:W-:Y:S01]  /*03a0*/  VIADD R8, R7.reuse, 0xffffff80 ;  /* 0xffffff8007087836 */ /* 0x040fe20000000000 */
[----:B------:R-:W-:-:S04]  /*03b0*/  LOP3.LUT P6, R7, R7, 0x1f, RZ, 0xc0, !PT ;  /* 0x0000001f07077812 */ /* 0x000fc800078cc0ff */
[----:B------:R-:W-:-:S05]  /*03c0*/  SHF.R.U32.HI R8, RZ, 0x5, R8 ;  /* 0x00000005ff087819 */ /* 0x000fca0000011608 */
[----:B------:R-:W-:-:S05]  /*03d0*/  IMAD.U32 R10, R8, -0x4, RZ ;  /* 0xfffffffc080a7824 */ /* 0x000fca00078e00ff */
[C---:B------:R-:W-:Y:S02]  /*03e0*/  ISETP.EQ.AND P3, PT, R10.reuse, -0x18, PT ;  /* 0xffffffe80a00780c */ /* 0x040fe40003f62270 */
[C---:B------:R-:W-:Y:S02]  /*03f0*/  ISETP.EQ.AND P4, PT, R10.reuse, -0x14, PT ;  /* 0xffffffec0a00780c */ /* 0x040fe40003f82270 */
[C---:B------:R-:W-:Y:S02]  /*0400*/  ISETP.EQ.AND P0, PT, R10.reuse, -0x10, PT ;  /* 0xfffffff00a00780c */ /* 0x040fe40003f02270 */
[C---:B------:R-:W-:Y:S02]  /*0410*/  ISETP.EQ.AND P1, PT, R10.reuse, -0xc, PT ;  /* 0xfffffff40a00780c */ /* 0x040fe40003f22270 */
[C---:B------:R-:W-:Y:S02]  /*0420*/  ISETP.EQ.AND P2, PT, R10.reuse, -0x8, PT ;  /* 0xfffffff80a00780c */ /* 0x040fe40003f42270 */
[----:B------:R-:W-:-:S03]  /*0430*/  ISETP.EQ.AND P5, PT, R10, 0x4, PT ;  /* 0x000000040a00780c */ /* 0x000fc60003fa2270 */
[----:B------:R-:W-:Y:S01]  /*0440*/  @P3 IMAD.MOV.U32 R8, RZ, RZ, R4 ;  /* 0x000000ffff083224 */ /* 0x000fe200078e0004 */
[C---:B------:R-:W-:Y:S01]  /*0450*/  ISETP.EQ.AND P3, PT, R10.reuse, -0x4, PT ;  /* 0xfffffffc0a00780c */ /* 0x040fe20003f62270 */
[----:B------:R-:W-:Y:S01]  /*0460*/  @P4 IMAD.MOV.U32 R8, RZ, RZ, R14 ;  /* 0x000000ffff084224 */ /* 0x000fe200078e000e */
[----:B------:R-:W-:Y:S01]  /*0470*/  @P4 MOV R9, R4 ;  /* 0x0000000400094202 */ /* 0x000fe20000000f00 */
[----:B------:R-:W-:Y:S01]  /*0480*/  @P0 IMAD.MOV.U32 R8, RZ, RZ, R15 ;  /* 0x000000ffff080224 */ /* 0x000fe200078e000f */
[----:B------:R-:W-:Y:S01]  /*0490*/  ISETP.EQ.AND P4, PT, R10, RZ, PT ;  /* 0x000000ff0a00720c */ /* 0x000fe20003f82270 */
[----:B------:R-:W-:Y:S02]  /*04a0*/  @P1 IMAD.MOV.U32 R8, RZ, RZ, R16 ;  /* 0x000000ffff081224 */ /* 0x000fe400078e0010 */
[----:B------:R-:W-:Y:S02]  /*04b0*/  @P2 IMAD.MOV.U32 R8, RZ, RZ, R17 ;  /* 0x000000ffff082224 */ /* 0x000fe400078e0011 */
[----:B------:R-:W-:Y:S01]  /*04c0*/  @P0 IMAD.MOV.U32 R9, RZ, RZ, R14 ;  /* 0x000000ffff090224 */ /* 0x000fe200078e000e */
[----:B------:R-:W-:Y:S01]  /*04d0*/  @P1 MOV R9, R15 ;  /* 0x0000000f00091202 */ /* 0x000fe20000000f00 */
[----:B------:R-:W-:-:S02]  /*04e0*/  @P2 IMAD.MOV.U32 R9, RZ, RZ, R16 ;  /* 0x000000ffff092224 */ /* 0x000fc400078e0010 */
[----:B------:R-:W-:Y:S01]  /*04f0*/  @P3 IMAD.MOV.U32 R8, RZ, RZ, R18 ;  /* 0x000000ffff083224 */ /* 0x000fe200078e0012 */
[----:B------:R-:W-:-:S03]  /*0500*/  @P3 MOV R9, R17 ;  /* 0x0000001100093202 */ /* 0x000fc60000000f00 */
[----:B------:R-:W-:Y:S02]  /*0510*/  @P4 IMAD.MOV.U32 R8, RZ, RZ, R0 ;  /* 0x000000ffff084224 */ /* 0x000fe400078e0000 */
[----:B------:R-:W-:Y:S01]  /*0520*/  @P4 IMAD.MOV.U32 R9, RZ, RZ, R18 ;  /* 0x000000ffff094224 */ /* 0x000fe200078e0012 */
[----:B------:R-:W-:Y:S01]  /*0530*/  @P5 MOV R9, R0 ;  /* 0x0000000000095202 */ /* 0x000fe20000000f00 */
[----:B------:R-:W-:Y:S01]  /*0540*/  IMAD.MOV.U32 R12, RZ, RZ, R8 ;  /* 0x000000ffff0c7224 */ /* 0x000fe200078e0008 */
[----:B------:R-:W-:Y:S06]  /*0550*/  @!P6 BRA `(.L_x_4) ;  /* 0x000000000028e947 */ /* 0x000fec0003800000 */
[----:B------:R-:W-:Y:S01]  /*0560*/  @P0 IMAD.MOV.U32 R8, RZ, RZ, R4 ;  /* 0x000000ffff080224 */ /* 0x000fe200078e0004 */
[----:B------:R-:W-:Y:S01]  /*0570*/  ISETP.EQ.AND P0, PT, R10, 0x8, PT ;  /* 0x000000080a00780c */ /* 0x000fe20003f02270 */
[----:B------:R-:W-:Y:S01]  /*0580*/  @P1 IMAD.MOV.U32 R8, RZ, RZ, R14 ;  /* 0x000000ffff081224 */ /* 0x000fe200078e000e */
[----:B------:R-:W-:Y:S01]  /*0590*/  @P2 MOV R8, R15 ;  /* 0x0000000f00082202 */ /* 0x000fe20000000f00 */
[----:B------:R-:W-:Y:S01]  /*05a0*/  @P3 IMAD.MOV.U32 R8, RZ, RZ, R16 ;  /* 0x000000ffff083224 */ /* 0x000fe200078e0010 */
[----:B------:R-:W-:Y:S01]  /*05b0*/  SHF.L.W.U32.HI R12, R9, R7, R12 ;  /* 0x00000007090c7219 */ /* 0x000fe20000010e0c */
[----:B------:R-:W-:Y:S02]  /*05c0*/  @P4 IMAD.MOV.U32 R8, RZ, RZ, R17 ;  /* 0x000000ffff084224 */ /* 0x000fe400078e0011 */
[----:B------:R-:W-:-:S06]  /*05d0*/  @P5 IMAD.MOV.U32 R8, RZ, RZ, R18 ;  /* 0x000000ffff085224 */ /* 0x000fcc00078e0012 */
[----:B------:R-:W-:-:S04]  /*05e0*/  @P0 MOV R8, R0 ;  /* 0x0000000000080202 */ /* 0x000fc80000000f00 */
[----:B------:R-:W-:-:S07]  /*05f0*/  SHF.L.W.U32.HI R9, R8, R7, R9 ;  /* 0x0000000708097219 */ /* 0x000fce0000010e09 */
.L_x_4:
[----:B------:R-:W-:Y:S05]  /*0600*/  BSYNC.RECONVERGENT B1 ;  /* 0x0000000000017941 */ /* 0x000fea0003800200 */
.L_x_3:
[C---:B------:R-:W-:Y:S01]  /*0610*/  SHF.L.W.U32.HI R7, R9.reuse, 0x2, R12 ;  /* 0x0000000209077819 */ /* 0x040fe20000010e0c */
[----:B------:R-:W-:Y:S01]  /*0620*/  IMAD.SHL.U32 R9, R9, 0x4, RZ ;  /* 0x0000000409097824 */ /* 0x000fe200078e00ff */
[----:B------:R-:W-:Y:S01]  /*0630*/  UMOV UR4, 0x54442d19 ;  /* 0x54442d1900047882 */ /* 0x000fe20000000000 */
[----:B------:R-:W-:Y:S01]  /*0640*/  UMOV UR5, 0x3bf921fb ;  /* 0x3bf921fb00057882 */ /* 0x000fe20000000000 */
[----:B------:R-:W-:Y:S02]  /*0650*/  SHF.R.S32.HI R0, RZ, 0x1f, R7 ;  /* 0x0000001fff007819 */ /* 0x000fe40000011407 */
[----:B------:R-:W-:Y:S02]  /*0660*/  ISETP.GE.AND P0, PT, R7, RZ, PT ;  /* 0x000000ff0700720c */ /* 0x000fe40003f06270 */
[C---:B------:R-:W-:Y:S02]  /*0670*/  LOP3.LUT R10, R0.reuse, R9, RZ, 0x3c, !PT ;  /* 0x00000009000a7212 */ /* 0x040fe400078e3cff */
[----:B------:R-:W-:-:S02]  /*0680*/  LOP3.LUT R11, R0, R7, RZ, 0x3c, !PT ;  /* 0x00000007000b7212 */ /* 0x000fc400078e3cff */
[----:B------:R-:W-:Y:S02]  /*0690*/  SHF.R.U32.HI R0, RZ, 0x1e, R12 ;  /* 0x0000001eff007819 */ /* 0x000fe4000001160c */
[----:B------:R-:W0:Y:S02]  /*06a0*/  I2F.F64.S64 R8, R10 ;  /* 0x0000000a00087312 */ /* 0x000e240000301c00 */
[----:B------:R-:W-:Y:S01]  /*06b0*/  LEA.HI R0, R7, R0, RZ, 0x1 ;  /* 0x0000000007007211 */ /* 0x000fe200078f08ff */
[----:B0-----:R-:W-:-:S10]  /*06c0*/  DMUL R8, R8, UR4 ;  /* 0x0000000408087c28 */ /* 0x001fd40008000000 */
[----:B------:R-:W0:Y:S02]  /*06d0*/  F2F.F32.F64 R8, R8 ;  /* 0x0000000800087310 */ /* 0x000e240000301000 */
[----:B0-----:R-:W-:-:S07]  /*06e0*/  FSEL R12, -R8, R8, !P0 ;  /* 0x00000008080c7208 */ /* 0x001fce0004000100 */
.L_x_1:
[----:B------:R-:W-:Y:S05]  /*06f0*/  BSYNC.RECONVERGENT B0 ;  /* 0x0000000000007941 */ /* 0x000fea0003800200 */
.L_x_0:
[----:B------:R-:W-:Y:S02]  /*0700*/  IMAD.MOV.U32 R7, RZ, RZ, 0x37cbac00 ;  /* 0x37cbac00ff077424 */ /* 0x000fe400078e00ff */
[----:B------:R-:W-:Y:S01]  /*0710*/  FMUL R8, R12, R12 ;  /* 0x0000000c0c087220 */ /* 0x000fe20000400000 */
[C---:B------:R-:W-:Y:S01]  /*0720*/  LOP3.LUT R10, R0.reuse, 0x1, RZ, 0xc0, !PT ;  /* 0x00000001000a7812 */ /* 0x040fe200078ec0ff */
[----:B------:R-:W-:Y:S01]  /*0730*/  IMAD.MOV.U32 R11, RZ, RZ, 0x3d2aaabb ;  /* 0x3d2aaabbff0b7424 */ /* 0x000fe200078e00ff */
[----:B------:R-:W-:Y:S01]  /*0740*/  LOP3.LUT P1, RZ, R0, 0x2, RZ, 0xc0, !PT ;  /* 0x0000000200ff7812 */ /* 0x000fe2000782c0ff */
[----:B------:R-:W-:Y:S01]  /*0750*/  FFMA R9, R8, R7, -0.0013887860113754868507 ;  /* 0xbab607ed08097423 */ /* 0x000fe20000000007 */
[----:B------:R-:W-:Y:S01]  /*0760*/  ISETP.NE.U32.AND P0, PT, R10, 0x1, PT ;  /* 0x000000010a00780c */ /* 0x000fe20003f05070 */
[----:B------:R-:W-:Y:S01]  /*0770*/  BSSY.RECONVERGENT B0, `(.L_x_5) ;  /* 0x0000065000007945 */ /* 0x000fe20003800200 */
[----:B------:R-:W-:Y:S02]  /*0780*/  MOV R10, 0x3effffff ;  /* 0x3effffff000a7802 */ /* 0x000fe40000000f00 */
[----:B------:R-:W-:-:S02]  /*0790*/  FSEL R9, R9, -0.00019574658654164522886, !P0 ;  /* 0xb94d415309097808 */ /* 0x000fc40004000000 */
[----:B------:R-:W-:Y:S02]  /*07a0*/  FSEL R11, R11, 0.0083327032625675201416, !P0 ;  /* 0x3c0885e40b0b7808 */ /* 0x000fe40004000000 */
[----:B------:R-:W-:Y:S02]  /*07b0*/  FSETP.GE.AND P2, PT, |R3|, 105615, PT ;  /* 0x47ce47800300780b */ /* 0x000fe40003f46200 */
[----:B------:R-:W-:Y:S01]  /*07c0*/  FSEL R0, R12, 1, P0 ;  /* 0x3f8000000c007808 */ /* 0x000fe20000000000 */
[----:B------:R-:W-:Y:S01]  /*07d0*/  FFMA R11, R8, R9, R11 ;  /* 0x00000009080b7223 */ /* 0x000fe2000000000b */
[----:B------:R-:W-:-:S03]  /*07e0*/  FSEL R10, -R10, -0.16666662693023681641, !P0 ;  /* 0xbe2aaaa80a0a7808 */ /* 0x000fc60004000100 */
[C---:B------:R-:W-:Y:S02]  /*07f0*/  FFMA R9, R8.reuse, R0, RZ ;  /* 0x0000000008097223 */ /* 0x040fe400000000ff */
[----:B------:R-:W-:-:S04]  /*0800*/  FFMA R8, R8, R11, R10 ;  /* 0x0000000b08087223 */ /* 0x000fc8000000000a */
[----:B------:R-:W-:-:S04]  /*0810*/  FFMA R8, R9, R8, R0 ;  /* 0x0000000809087223 */ /* 0x000fc80000000000 */
[----:B------:R-:W-:Y:S01]  /*0820*/  @P1 FADD R8, RZ, -R8 ;  /* 0x80000008ff081221 */ /* 0x000fe20000000000 */
[----:B------:R-:W-:Y:S06]  /*0830*/  @!P2 BRA `(.L_x_6) ;  /* 0x000000040060a947 */ /* 0x000fec0003800000 */
[----:B------:R-:W-:-:S13]  /*0840*/  FSETP.NEU.AND P0, PT, |R3|, +INF , PT ;  /* 0x7f8000000300780b */ /* 0x000fda0003f0d200 */
[----:B------:R-:W-:Y:S01]  /*0850*/  @!P0 FMUL R5, RZ, R3 ;  /* 0x00000003ff058220 */ /* 0x000fe20000400000 */
[----:B------:R-:W-:Y:S01]  /*0860*/  @!P0 IMAD.MOV.U32 R6, RZ, RZ, RZ ;  /* 0x000000ffff068224 */ /* 0x000fe200078e00ff */
[----:B------:R-:W-:Y:S06]  /*0870*/  @!P0 BRA `(.L_x_6) ;  /* 0x0000000400508947 */ /* 0x000fec0003800000 */
[----:B------:R-:W-:Y:S02]  /*0880*/  IMAD.SHL.U32 R5, R3, 0x100, RZ ;  /* 0x0000010003057824 */ /* 0x000fe400078e00ff */
[----:B------:R-:W-:Y:S02]  /*0890*/  HFMA2 R6, -RZ, RZ, 0, 0 ;  /* 0x00000000ff067431 */ /* 0x000fe400000001ff */
[----:B------:R-:W-:Y:S01]  /*08a0*/  IMAD.MOV.U32 R0, RZ, RZ, RZ ;  /* 0x000000ffff007224 */ /* 0x000fe200078e00ff */
[----:B------:R-:W0:Y:S01]  /*08b0*/  LDCU.64 UR8, c[0x4][URZ] ;  /* 0x01000000ff0877ac */ /* 0x000e220008000a00 */
[----:B------:R-:W-:Y:S01]  /*08c0*/  LOP3.LUT R9, R5, 0x80000000, RZ, 0xfc, !PT ;  /* 0x8000000005097812 */ /* 0x000fe200078efcff */
[----:B------:R-:W-:Y:S01]  /*08d0*/  UMOV UR5, URZ ;  /* 0x000000ff00057c82 */ /* 0x000fe20008000000 */
[----:B------:R-:W-:-:S05]  /*08e0*/  UMOV UR4, URZ ;  /* 0x000000ff00047c82 */ /* 0x000fca0008000000 */
.L_x_7:
        /* <DEDUP_REMOVED lines=11> */
[----:B------:R-:W-:-:S02]  /*09a0*/  ISETP.EQ.AND P4, PT, R6, 0x10, PT ;  /* 0x000000100600780c */ /* 0x000fc40003f82270 */
[C---:B------:R-:W-:Y:S01]  /*09b0*/  ISETP.EQ.AND P5, PT, R6.reuse, 0x14, PT ;  /* 0x000000140600780c */ /* 0x040fe20003fa2270 */
[----:B------:R-:W-:Y:S02]  /*09c0*/  VIADD R6, R6, 0x4 ;  /* 0x0000000406067836 */ /* 0x000fe40000000000 */
[----:B--2---:R-:W-:-:S03]  /*09d0*/  IMAD.WIDE.U32 R10, R10, R9, RZ ;  /* 0x000000090a0a7225 */ /* 0x004fc600078e00ff */
[----:B------:R-:W-:-:S04]  /*09e0*/  IADD3 R5, P6, PT, R10, R0, RZ ;  /* 0x000000000a057210 */ /* 0x000fc80007fde0ff */
[----:B------:R-:W-:Y:S01]  /*09f0*/  IADD3.X R0, PT, PT, R11, UR5, RZ, P6, !PT ;  /* 0x000000050b007c10 */ /* 0x000fe2000b7fe4ff */
[--C-:B------:R-:W-:Y:S01]  /*0a00*/  @P0 IMAD.MOV.U32 R4, RZ, RZ, R5.reuse ;  /* 0x000000ffff040224 */ /* 0x100fe200078e0005 */
[-C--:B------:R-:W-:Y:S01]  /*0a10*/  @P1 MOV R14, R5.reuse ;  /* 0x00000005000e1202 */ /* 0x080fe20000000f00 */
[--C-:B------:R-:W-:Y:S01]  /*0a20*/  @P2 IMAD.MOV.U32 R15, RZ, RZ, R5.reuse ;  /* 0x000000ffff0f2224 */ /* 0x100fe200078e0005 */
[----:B------:R-:W-:Y:S01]  /*0a30*/  @P5 MOV R18, R5 ;  /* 0x0000000500125202 */ /* 0x000fe20000000f00 */
[--C-:B------:R-:W-:Y:S02]  /*0a40*/  @P3 IMAD.MOV.U32 R16, RZ, RZ, R5.reuse ;  /* 0x000000ffff103224 */ /* 0x100fe400078e0005 */
        /* <DEDUP_REMOVED lines=13> */
[----:B------:R-:W-:-:S03]  /*0b20*/  ISETP.EQ.AND P5, PT, R9, RZ, PT ;  /* 0x000000ff0900720c */ /* 0x000fc60003fa2270 */
[----:B------:R-:W-:Y:S02]  /*0b30*/  @P3 MOV R3, R4 ;  /* 0x0000000400033202 */ /* 0x000fe40000000f00 */
[C---:B------:R-:W-:Y:S01]  /*0b40*/  ISETP.EQ.AND P3, PT, R9.reuse, -0x4, PT ;  /* 0xfffffffc0900780c */ /* 0x040fe20003f62270 */
[----:B------:R-:W-:Y:S02]  /*0b50*/  @P4 IMAD.MOV.U32 R5, RZ, RZ, R4 ;  /* 0x000000ffff054224 */ /* 0x000fe400078e0004 */
[--C-:B------:R-:W-:Y:S01]  /*0b60*/  @P4 IMAD.MOV.U32 R3, RZ, RZ, R14.reuse ;  /* 0x000000ffff034224 */ /* 0x100fe200078e000e */
[----:B------:R-:W-:Y:S01]  /*0b70*/  ISETP.EQ.AND P4, PT, R9, 0x4, PT ;  /* 0x000000040900780c */ /* 0x000fe20003f82270 */
[----:B------:R-:W-:Y:S01]  /*0b80*/  @P2 IMAD.MOV.U32 R5, RZ, RZ, R14 ;  /* 0x000000ffff052224 */ /* 0x000fe200078e000e */
[----:B------:R-:W-:Y:S01]  /*0b90*/  @P2 MOV R3, R15 ;  /* 0x0000000f00032202 */ /* 0x000fe20000000f00 */
[----:B------:R-:W-:Y:S02]  /*0ba0*/  @P1 IMAD.MOV.U32 R5, RZ, RZ, R15 ;  /* 0x000000ffff051224 */ /* 0x000fe400078e000f */
[--C-:B------:R-:W-:Y:S01]  /*0bb0*/  @P1 IMAD.MOV.U32 R3, RZ, RZ, R16.reuse ;  /* 0x000000ffff031224 */ /* 0x100fe200078e0010 */
[----:B------:R-:W-:Y:S01]  /*0bc0*/  @P0 MOV R3, R17 ;  /* 0x0000001100030202 */ /* 0x000fe20000000f00 */
[----:B------:R-:W-:-:S02]  /*0bd0*/  @P0 IMAD.MOV.U32 R5, RZ, RZ, R16 ;  /* 0x000000ffff050224 */ /* 0x000fc400078e0010 */
[----:B------:R-:W-:Y:S02]  /*0be0*/  @P3 IMAD.MOV.U32 R5, RZ, RZ, R17 ;  /* 0x000000ffff053224 */ /* 0x000fe400078e0011 */
[--C-:B------:R-:W-:Y:S01]  /*0bf0*/  @P3 IMAD.MOV.U32 R3, RZ, RZ, R18.reuse ;  /* 0x000000ffff033224 */ /* 0x100fe200078e0012 */
[----:B------:R-:W-:Y:S01]  /*0c00*/  @P5 MOV R3, R0 ;  /* 0x0000000000035202 */ /* 0x000fe20000000f00 */
[----:B------:R-:W-:Y:S02]  /*0c10*/  @P5 IMAD.MOV.U32 R5, RZ, RZ, R18 ;  /* 0x000000ffff055224 */ /* 0x000fe400078e0012 */
[----:B------:R-:W-:Y:S01]  /*0c20*/  @P4 IMAD.MOV.U32 R5, RZ, RZ, R0 ;  /* 0x000000ffff054224 */ /* 0x000fe200078e0000 */
[----:B------:R-:W-:Y:S06]  /*0c30*/  @!P6 BRA `(.L_x_9) ;  /* 0x000000000024e947 */ /* 0x000fec0003800000 */
[----:B------:R-:W-:Y:S01]  /*0c40*/  @P1 IMAD.MOV.U32 R4, RZ, RZ, R14 ;  /* 0x000000ffff041224 */ /* 0x000fe200078e000e */
[----:B------:R-:W-:Y:S01]  /*0c50*/  SHF.L.W.U32.HI R3, R5, R6, R3 ;  /* 0x0000000605037219 */ /* 0x000fe20000010e03 */
[----:B------:R-:W-:Y:S01]  /*0c60*/  @P0 IMAD.MOV.U32 R4, RZ, RZ, R15 ;  /* 0x000000ffff040224 */ /* 0x000fe200078e000f */
[----:B------:R-:W-:Y:S02]  /*0c70*/  ISETP.EQ.AND P0, PT, R9, 0x8, PT ;  /* 0x000000080900780c */ /* 0x000fe40003f02270 */
[----:B------:R-:W-:Y:S01]  /*0c80*/  @P3 MOV R4, R16 ;  /* 0x0000001000043202 */ /* 0x000fe20000000f00 */
[----:B------:R-:W-:Y:S02]  /*0c90*/  @P5 IMAD.MOV.U32 R4, RZ, RZ, R17 ;  /* 0x000000ffff045224 */ /* 0x000fe400078e0011 */
[----:B------:R-:W-:-:S08]  /*0ca0*/  @P4 IMAD.MOV.U32 R4, RZ, RZ, R18 ;  /* 0x000000ffff044224 */ /* 0x000fd000078e0012 */
[----:B------:R-:W-:-:S05]  /*0cb0*/  @P0 IMAD.MOV.U32 R4, RZ, RZ, R0 ;  /* 0x000000ffff040224 */ /* 0x000fca00078e0000 */
[----:B------:R-:W-:-:S07]  /*0cc0*/  SHF.L.W.U32.HI R5, R4, R6, R5 ;  /* 0x0000000604057219 */ /* 0x000fce0000010e05 */
.L_x_9:
[----:B------:R-:W-:Y:S05]  /*0cd0*/  BSYNC.RECONVERGENT B1 ;  /* 0x0000000000017941 */ /* 0x000fea0003800200 */
.L_x_8:
[C---:B------:R-:W-:Y:S01]  /*0ce0*/  SHF.L.W.U32.HI R6, R5.reuse, 0x2, R3 ;  /* 0x0000000205067819 */ /* 0x040fe20000010e03 */
[----:B------:R-:W-:Y:S01]  /*0cf0*/  UMOV UR4, 0x54442d19 ;  /* 0x54442d1900047882 */ /* 0x000fe20000000000 */
[----:B------:R-:W-:Y:S01]  /*0d00*/  SHF.L.U32 R5, R5, 0x2, RZ ;  /* 0x0000000205057819 */ /* 0x000fe200000006ff */
        /* <DEDUP_REMOVED lines=11> */
.L_x_6:
[----:B------:R-:W-:Y:S05]  /*0dc0*/  BSYNC.RECONVERGENT B0 ;  /* 0x0000000000007941 */ /* 0x000fea0003800200 */
.L_x_5:
[----:B------:R-:W-:Y:S01]  /*0dd0*/  FMUL R3, R5, R5 ;  /* 0x0000000505037220 */ /* 0x000fe20000400000 */
[----:B------:R-:W-:Y:S01]  /*0de0*/  LOP3.LUT R0, R6, 0x1, RZ, 0xc0, !PT ;  /* 0x0000000106007812 */ /* 0x000fe200078ec0ff */
[----:B------:R-:W-:Y:S01]  /*0df0*/  IMAD.MOV.U32 R10, RZ, RZ, 0x3c0885e4 ;  /* 0x3c0885e4ff0a7424 */ /* 0x000fe200078e00ff */
[----:B------:R-:W-:Y:S01]  /*0e00*/  BSSY.RECONVERGENT B0, `(.L_x_10) ;  /* 0x000001d000007945 */ /* 0x000fe20003800200 */
[----:B------:R-:W-:Y:S01]  /*0e10*/  FFMA R7, R3, R7, -0.0013887860113754868507 ;  /* 0xbab607ed03077423 */ /* 0x000fe20000000007 */
[----:B------:R-:W-:Y:S01]  /*0e20*/  ISETP.NE.U32.AND P0, PT, R0, 0x1, PT ;  /* 0x000000010000780c */ /* 0x000fe20003f05070 */
[----:B------:R-:W-:Y:S02]  /*0e30*/  VIADD R6, R6, 0x1 ;  /* 0x0000000106067836 */ /* 0x000fe40000000000 */
[----:B------:R-:W-:Y:S01]  /*0e40*/  IMAD.MOV.U32 R9, RZ, RZ, 0x3e2aaaa8 ;  /* 0x3e2aaaa8ff097424 */ /* 0x000fe200078e00ff */
[----:B------:R-:W-:Y:S02]  /*0e50*/  FSEL R4, R7, -0.00019574658654164522886, P0 ;  /* 0xb94d415307047808 */ /* 0x000fe40000000000 */
[----:B------:R-:W-:-:S02]  /*0e60*/  FSEL R10, R10, 0.041666727513074874878, !P0 ;  /* 0x3d2aaabb0a0a7808 */ /* 0x000fc40004000000 */
[----:B------:R-:W-:Y:S02]  /*0e70*/  LOP3.LUT P1, RZ, R6, 0x2, RZ, 0xc0, !PT ;  /* 0x0000000206ff7812 */ /* 0x000fe4000782c0ff */
[----:B------:R-:W-:Y:S01]  /*0e80*/  FSEL R0, R5, 1, !P0 ;  /* 0x3f80000005007808 */ /* 0x000fe20004000000 */
[----:B------:R-:W-:Y:S01]  /*0e90*/  FFMA R4, R3, R4, R10 ;  /* 0x0000000403047223 */ /* 0x000fe2000000000a */
[----:B------:R-:W-:-:S03]  /*0ea0*/  FSEL R7, -R9, -0.4999999701976776123, !P0 ;  /* 0xbeffffff09077808 */ /* 0x000fc60004000100 */
[C---:B------:R-:W-:Y:S02]  /*0eb0*/  FFMA R5, R3.reuse, R0, RZ ;  /* 0x0000000003057223 */ /* 0x040fe400000000ff */
[----:B------:R-:W-:-:S04]  /*0ec0*/  FFMA R4, R3, R4, R7 ;  /* 0x0000000403047223 */ /* 0x000fc80000000007 */
[----:B------:R-:W-:-:S04]  /*0ed0*/  FFMA R0, R5, R4, R0 ;  /* 0x0000000405007223 */ /* 0x000fc80000000000 */
[----:B------:R-:W-:-:S04]  /*0ee0*/  @P1 FADD R0, RZ, -R0 ;  /* 0x80000000ff001221 */ /* 0x000fc80000000000 */
[----:B------:R-:W-:-:S04]  /*0ef0*/  FMUL R3, R0, R0 ;  /* 0x0000000000037220 */ /* 0x000fc80000400000 */
[----:B------:R-:W-:-:S04]  /*0f00*/  FFMA R3, R8, R8, R3 ;  /* 0x0000000808037223 */ /* 0x000fc80000000003 */
[----:B------:R0:W1:Y:S01]  /*0f10*/  MUFU.RSQ R4, R3 ;  /* 0x0000000300047308 */ /* 0x0000620000001400 */
[----:B------:R-:W-:-:S04]  /*0f20*/  IADD3 R0, PT, PT, R3, -0xd000000, RZ ;  /* 0xf300000003007810 */ /* 0x000fc80007ffe0ff */
[----:B------:R-:W-:-:S13]  /*0f30*/  ISETP.GT.U32.AND P0, PT, R0, 0x727fffff, PT ;  /* 0x727fffff0000780c */ /* 0x000fda0003f04070 */
[----:B01----:R-:W-:Y:S05]  /*0f40*/  @!P0 BRA `(.L_x_11) ;  /* 0x0000000000108947 */ /* 0x003fea0003800000 */
[----:B------:R-:W-:-:S07]  /*0f50*/  MOV R8, 0xf70 ;  /* 0x00000f7000087802 */ /* 0x000fce0000000f00 */
[----:B------:R-:W-:Y:S05]  /*0f60*/  CALL.REL.NOINC `($__internal_0_$__cuda_sm20_sqrt_rn_f32_slowpath) ;  /* 0x0000000000347944 */ /* 0x000fea0003c00000 */
[----:B------:R-:W-:Y:S01]  /*0f70*/  IMAD.MOV.U32 R0, RZ, RZ, R3 ;  /* 0x000000ffff007224 */ /* 0x000fe200078e0003 */
[----:B------:R-:W-:Y:S06]  /*0f80*/  BRA `(.L_x_12) ;  /* 0x0000000000107947 */ /* 0x000fec0003800000 */
.L_x_11:
[----:B------:R-:W-:Y:S01]  /*0f90*/  FMUL.FTZ R0, R3, R4 ;  /* 0x0000000403007220 */ /* 0x000fe20000410000 */
[----:B------:R-:W-:-:S03]  /*0fa0*/  FMUL.FTZ R4, R4, 0.5 ;  /* 0x3f00000004047820 */ /* 0x000fc60000410000 */
[----:B------:R-:W-:-:S04]  /*0fb0*/  FFMA R3, -R0, R0, R3 ;  /* 0x0000000000037223 */ /* 0x000fc80000000103 */
[----:B------:R-:W-:-:S07]  /*0fc0*/  FFMA R0, R3, R4, R0 ;  /* 0x0000000403007223 */ /* 0x000fce0000000000 */
.L_x_12:
[----:B------:R-:W-:Y:S05]  /*0fd0*/  BSYNC.RECONVERGENT B0 ;  /* 0x0000000000007941 */ /* 0x000fea0003800200 */
.L_x_10:
[----:B------:R-:W0:Y:S02]  /*0fe0*/  LDC.64 R4, c[0x0][0x380] ;  /* 0x0000e000ff047b82 */ /* 0x000e240000000a00 */
[----:B0-----:R-:W-:-:S05]  /*0ff0*/  IMAD.WIDE.U32 R2, R2, 0x4, R4 ;  /* 0x0000000402027825 */ /* 0x001fca00078e0004 */
[----:B------:R-:W2:Y:S02]  /*1000*/  LDG.E R5, desc[UR6][R2.64] ;  /* 0x0000000602057981 */ /* 0x000ea4000c1e1900 */
[----:B--2---:R-:W-:-:S05]  /*1010*/  FADD R5, R5, R0 ;  /* 0x0000000005057221 */ /* 0x004fca0000000000 */
[----:B------:R-:W-:Y:S01]  /*1020*/  STG.E desc[UR6][R2.64], R5 ;  /* 0x0000000502007986 */ /* 0x000fe2000c101906 */
[----:B------:R-:W-:Y:S05]  /*1030*/  EXIT ;  /* 0x000000000000794d */ /* 0x000fea0003800000 */
        .weak           $__internal_0_$__cuda_sm20_sqrt_rn_f32_slowpath
        .type           $__internal_0_$__cuda_sm20_sqrt_rn_f32_slowpath,@function
        .size           $__internal_0_$__cuda_sm20_sqrt_rn_f32_slowpath,(.L_x_15 - $__internal_0_$__cuda_sm20_sqrt_rn_f32_slowpath)
$__internal_0_$__cuda_sm20_sqrt_rn_f32_slowpath:
[----:B------:R-:W-:-:S13]  /*1040*/  LOP3.LUT P0, RZ, R3, 0x7fffffff, RZ, 0xc0, !PT ;  /* 0x7fffffff03ff7812 */ /* 0x000fda000780c0ff */
[----:B------:R-:W-:Y:S05]  /*1050*/  @!P0 BRA `(.L_x_13) ;  /* 0x0000000000448947 */ /* 0x000fea0003800000 */
[----:B------:R-:W-:Y:S01]  /*1060*/  FSETP.GEU.FTZ.AND P0, PT, R3, RZ, PT ;  /* 0x000000ff0300720b */ /* 0x000fe20003f1e000 */
[----:B------:R-:W-:-:S12]  /*1070*/  IMAD.MOV.U32 R0, RZ, RZ, R3 ;  /* 0x000000ffff007224 */ /* 0x000fd800078e0003 */
[----:B------:R-:W-:Y:S01]  /*1080*/  @!P0 IMAD.MOV.U32 R3, RZ, RZ, 0x7fffffff ;  /* 0x7fffffffff038424 */ /* 0x000fe200078e00ff */
[----:B------:R-:W-:Y:S06]  /*1090*/  @!P0 BRA `(.L_x_13) ;  /* 0x0000000000348947 */ /* 0x000fec0003800000 */
[----:B------:R-:W-:-:S13]  /*10a0*/  FSETP.GTU.FTZ.AND P0, PT, |R0|, +INF , PT ;  /* 0x7f8000000000780b */ /* 0x000fda0003f1c200 */
[----:B------:R-:W-:Y:S01]  /*10b0*/  @P0 FADD.FTZ R3, R0, 1 ;  /* 0x3f80000000030421 */ /* 0x000fe20000010000 */
[----:B------:R-:W-:Y:S06]  /*10c0*/  @P0 BRA `(.L_x_13) ;  /* 0x0000000000280947 */ /* 0x000fec0003800000 */
[----:B------:R-:W-:-:S13]  /*10d0*/  FSETP.NEU.FTZ.AND P0, PT, |R0|, +INF , PT ;  /* 0x7f8000000000780b */ /* 0x000fda0003f1d200 */
[----:B------:R-:W-:-:S04]  /*10e0*/  @P0 FFMA R4, R0, 1.84467440737095516160e+19, RZ ;  /* 0x5f80000000040823 */ /* 0x000fc800000000ff */
[----:B------:R-:W0:Y:S02]  /*10f0*/  @P0 MUFU.RSQ R3, R4 ;  /* 0x0000000400030308 */ /* 0x000e240000001400 */
[----:B0-----:R-:W-:Y:S01]  /*1100*/  @P0 FMUL.FTZ R5, R4, R3 ;  /* 0x0000000304050220 */ /* 0x001fe20000410000 */
[----:B------:R-:W-:Y:S01]  /*1110*/  @P0 FMUL.FTZ R7, R3, 0.5 ;  /* 0x3f00000003070820 */ /* 0x000fe20000410000 */
[----:B------:R-:W-:Y:S02]  /*1120*/  @!P0 MOV R3, R0 ;  /* 0x0000000000038202 */ /* 0x000fe40000000f00 */
[----:B------:R-:W-:-:S04]  /*1130*/  @P0 FADD.FTZ R6, -R5, -RZ ;  /* 0x800000ff05060221 */ /* 0x000fc80000010100 */
[----:B------:R-:W-:-:S04]  /*1140*/  @P0 FFMA R6, R5, R6, R4 ;  /* 0x0000000605060223 */ /* 0x000fc80000000004 */
[----:B------:R-:W-:-:S04]  /*1150*/  @P0 FFMA R6, R6, R7, R5 ;  /* 0x0000000706060223 */ /* 0x000fc80000000005 */
[----:B------:R-:W-:-:S07]  /*1160*/  @P0 FMUL.FTZ R3, R6, 2.3283064365386962891e-10 ;  /* 0x2f80000006030820 */ /* 0x000fce0000410000 */
.L_x_13:
[----:B------:R-:W-:Y:S02]  /*1170*/  IMAD.MOV.U32 R4, RZ, RZ, R8 ;  /* 0x000000ffff047224 */ /* 0x000fe400078e0008 */
[----:B------:R-:W-:-:S04]  /*1180*/  IMAD.MOV.U32 R5, RZ, RZ, 0x0 ;  /* 0x00000000ff057424 */ /* 0x000fc800078e00ff */
[----:B------:R-:W-:Y:S05]  /*1190*/  RET.REL.NODEC R4 `(_Z6kernelPfi) ;  /* 0xffffffec04987950 */ /* 0x000fea0003c3ffff */
.L_x_14:
[----:B------:R-:W-:-:S00]  /*11a0*/  BRA `(.L_x_14) ;  /* 0xfffffffc00fc7947 */ /* 0x000fc0000383ffff */
[----:B------:R-:W-:-:S00]  /*11b0*/  NOP ;  /* 0x0000000000007918 */ /* 0x000fc00000000000 */
        /* <DEDUP_REMOVED lines=12> */
.L_x_15:


//--------------------- .nv.global.init           --------------------------
	.section	.nv.global.init,"aw",@progbits
	.align	4
.nv.global.init:
	.type		__cudart_i2opi_f,@object
	.size		__cudart_i2opi_f,(.L_0 - __cudart_i2opi_f)
__cudart_i2opi_f:
        /*0000*/ 	.byte	0x41, 0x90, 0x43, 0x3c, 0x99, 0x95, 0x62, 0xdb, 0xc0, 0xdd, 0x34, 0xf5, 0xd1, 0x57, 0x27, 0xfc
        /*0010*/ 	.byte	0x29, 0x15, 0x44, 0x4e, 0x6e, 0x83, 0xf9, 0xa2
.L_0:


//--------------------- .nv.shared.reserved.0     --------------------------
	.section	.nv.shared.reserved.0,"aw",@nobits
	.weak		__nv_reservedSMEM_offset_0_alias
	.size		__nv_reservedSMEM_offset_0_alias, 0, 64
	.other		__nv_reservedSMEM_offset_0_alias,@"STO_CUDA_RESERVED_SHARED STV_DEFAULT"
__nv_reservedSMEM_offset_0_alias:
	.zero		0
	.zero		64


//--------------------- .nv.constant0._Z6kernelPfi --------------------------
	.section	.nv.constant0._Z6kernelPfi,"a",@progbits
	.sectionflags	@""
	.align	4
.nv.constant0._Z6kernelPfi:
	.zero		908


//--------------------- SYMBOLS --------------------------

	.type		.nv.reservedSmem.offset0,@object
	.size		.nv.reservedSmem.offset0,0x4
